	.headerflags	@"EF_CUDA_TEXMODE_UNIFIED EF_CUDA_64BIT_ADDRESS EF_CUDA_ACCELERATORS EF_CUDA_SM90 EF_CUDA_VIRTUAL_SM(EF_CUDA_SM90)"
	.elftype	@"ET_EXEC"


//--------------------- .nv.info                  --------------------------
	.section	.nv.info,"",@"SHT_CUDA_INFO"
	.align	4


	//----- nvinfo : EIATTR_REGCOUNT
	.align		4
        /*0000*/ 	.byte	0x04, 0x2f
        /*0002*/ 	.short	(.L_1 - .L_0)
	.align		4
.L_0:
        /*0004*/ 	.word	index@(triton_poi_fused_max_pool2d_with_indices_relu_11)
        /*0008*/ 	.word	0x0000001a


	//----- nvinfo : EIATTR_MIN_STACK_SIZE
	.align		4
.L_1:
        /*000c*/ 	.byte	0x04, 0x12
        /*000e*/ 	.short	(.L_3 - .L_2)
	.align		4
.L_2:
        /*0010*/ 	.word	index@(triton_poi_fused_max_pool2d_with_indices_relu_11)
        /*0014*/ 	.word	0x00000000


	//----- nvinfo : EIATTR_FRAME_SIZE
	.align		4
.L_3:
        /*0018*/ 	.byte	0x04, 0x11
        /*001a*/ 	.short	(.L_5 - .L_4)
	.align		4
.L_4:
        /*001c*/ 	.word	index@(triton_poi_fused_max_pool2d_with_indices_relu_11)
        /*0020*/ 	.word	0x00000000


	//----- nvinfo : EIATTR_MIN_STACK_SIZE
	.align		4
.L_5:
        /*0024*/ 	.byte	0x04, 0x12
        /*0026*/ 	.short	(.L_7 - .L_6)
	.align		4
.L_6:
        /*0028*/ 	.word	index@(triton_poi_fused_max_pool2d_with_indices_relu_11)
        /*002c*/ 	.word	0x00000000
.L_7:


//--------------------- .nv.info.triton_poi_fused_max_pool2d_with_indices_relu_11 --------------------------
	.section	.nv.info.triton_poi_fused_max_pool2d_with_indices_relu_11,"",@"SHT_CUDA_INFO"
	.sectionflags	@""
	.align	4


	//----- nvinfo : EIATTR_CUDA_API_VERSION
	.align		4
        /*0000*/ 	.byte	0x04, 0x37
        /*0002*/ 	.short	(.L_9 - .L_8)
.L_8:
        /*0004*/ 	.word	0x0000007c


	//----- nvinfo : EIATTR_KPARAM_INFO
	.align		4
.L_9:
        /*0008*/ 	.byte	0x04, 0x17
        /*000a*/ 	.short	(.L_11 - .L_10)
.L_10:
        /*000c*/ 	.word	0x00000000
        /*0010*/ 	.short	0x0004
        /*0012*/ 	.short	0x001c
        /*0014*/ 	.byte	0x00, 0xf0, 0x11, 0x00


	//----- nvinfo : EIATTR_KPARAM_INFO
	.align		4
.L_11:
        /*0018*/ 	.byte	0x04, 0x17
        /*001a*/ 	.short	(.L_13 - .L_12)
.L_12:
        /*001c*/ 	.word	0x00000000
        /*0020*/ 	.short	0x0003
        /*0022*/ 	.short	0x0018
        /*0024*/ 	.byte	0x00, 0xf0, 0x11, 0x00


	//----- nvinfo : EIATTR_KPARAM_INFO
	.align		4
.L_13:
        /*0028*/ 	.byte	0x04, 0x17
        /*002a*/ 	.short	(.L_15 - .L_14)
.L_14:
        /*002c*/ 	.word	0x00000000
        /*0030*/ 	.short	0x0002
        /*0032*/ 	.short	0x0010
        /*0034*/ 	.byte	0x00, 0xf4, 0x21, 0x00


	//----- nvinfo : EIATTR_KPARAM_INFO
	.align		4
.L_15:
        /*0038*/ 	.byte	0x04, 0x17
        /*003a*/ 	.short	(.L_17 - .L_16)
.L_16:
        /*003c*/ 	.word	0x00000000
        /*0040*/ 	.short	0x0001
        /*0042*/ 	.short	0x0008
        /*0044*/ 	.byte	0x00, 0xf4, 0x21, 0x00


	//----- nvinfo : EIATTR_KPARAM_INFO
	.align		4
.L_17:
        /*0048*/ 	.byte	0x04, 0x17
        /*004a*/ 	.short	(.L_19 - .L_18)
.L_18:
        /*004c*/ 	.word	0x00000000
        /*0050*/ 	.short	0x0000
        /*0052*/ 	.short	0x0000
        /*0054*/ 	.byte	0x00, 0xf4, 0x21, 0x00


	//----- nvinfo : EIATTR_SPARSE_MMA_MASK
	.align		4
.L_19:
        /*0058*/ 	.byte	0x03, 0x50
        /*005a*/ 	.short	0x0000


	//----- nvinfo : EIATTR_MAXREG_COUNT
	.align		4
        /*005c*/ 	.byte	0x03, 0x1b
        /*005e*/ 	.short	0x00ff


	//----- nvinfo : EIATTR_EXIT_INSTR_OFFSETS
	.align		4
        /*0060*/ 	.byte	0x04, 0x1c
        /*0062*/ 	.short	(.L_21 - .L_20)


	//   ....[0]....
.L_20:
        /*0064*/ 	.word	0x00000640


	//   ....[1]....
        /*0068*/ 	.word	0x000006e0


	//----- nvinfo : EIATTR_REQNTID
	.align		4
.L_21:
        /*006c*/ 	.byte	0x04, 0x10
        /*006e*/ 	.short	(.L_23 - .L_22)
.L_22:
        /*0070*/ 	.word	0x00000080
        /*0074*/ 	.word	0x00000001
        /*0078*/ 	.word	0x00000001


	//----- nvinfo : EIATTR_CBANK_PARAM_SIZE
	.align		4
.L_23:
        /*007c*/ 	.byte	0x03, 0x19
        /*007e*/ 	.short	0x0020


	//----- nvinfo : EIATTR_PARAM_CBANK
	.align		4
        /*0080*/ 	.byte	0x04, 0x0a
        /*0082*/ 	.short	(.L_25 - .L_24)
	.align		4
.L_24:
        /*0084*/ 	.word	index@(.nv.constant0.triton_poi_fused_max_pool2d_with_indices_relu_11)
        /*0088*/ 	.short	0x0210
        /*008a*/ 	.short	0x0020


	//----- nvinfo : EIATTR_SW_WAR
	.align		4
.L_25:
        /*008c*/ 	.byte	0x04, 0x36
        /*008e*/ 	.short	(.L_27 - .L_26)
.L_26:
        /*0090*/ 	.word	0x00000008
.L_27:


//--------------------- .nv.callgraph             --------------------------
	.section	.nv.callgraph,"",@"SHT_CUDA_CALLGRAPH"
	.align	4
	.sectionentsize	8
	.align		4
        /*0000*/ 	.word	0x00000000
	.align		4
        /*0004*/ 	.word	0xffffffff
	.align		4
        /*0008*/ 	.word	0x00000000
	.align		4
        /*000c*/ 	.word	0xfffffffe
	.align		4
        /*0010*/ 	.word	0x00000000
	.align		4
        /*0014*/ 	.word	0xfffffffd
	.align		4
        /*0018*/ 	.word	0x00000000
	.align		4
        /*001c*/ 	.word	0xfffffffc


//--------------------- .text.triton_poi_fused_max_pool2d_with_indices_relu_11 --------------------------
	.section	.text.triton_poi_fused_max_pool2d_with_indices_relu_11,"ax",@progbits
	.sectionflags	@"SHF_BARRIERS=1"
	.align	128
        .global         triton_poi_fused_max_pool2d_with_indices_relu_11
        .type           triton_poi_fused_max_pool2d_with_indices_relu_11,@function
        .size           triton_poi_fused_max_pool2d_with_indices_relu_11,(.L_x_1 - triton_poi_fused_max_pool2d_with_indices_relu_11)
        .other          triton_poi_fused_max_pool2d_with_indices_relu_11,@"STO_CUDA_ENTRY STV_DEFAULT"
triton_poi_fused_max_pool2d_with_indices_relu_11:
.text.triton_poi_fused_max_pool2d_with_indices_relu_11:
[----:B------:R-:W0:Y:S02]  /*0000*/  LDC R1, c[0x0][0x28] ;  /* 0x00000a00ff017b82 */ /* 0x000e240000000800 */
[----:B------:R-:W1:Y:S01]  /*0010*/  S2R R0, SR_TID.X ;  /* 0x0000000000007919 */ /* 0x000e620000002100 */
[----:B------:R-:W2:Y:S01]  /*0020*/  LDC.64 R8, c[0x0][0x210] ;  /* 0x00008400ff087b82 */ /* 0x000ea20000000a00 */
[----:B------:R-:W-:Y:S01]  /*0030*/  CS2R R4, SRZ ;  /* 0x0000000000047805 */ /* 0x000fe2000001ff00 */
[----:B------:R-:W-:Y:S01]  /*0040*/  ULDC.64 UR6, c[0x0][0x208] ;  /* 0x0000820000067ab9 */ /* 0x000fe20000000a00 */
[----:B------:R-:W3:Y:S01]  /*0050*/  S2R R6, SR_CTAID.Y ;  /* 0x0000000000067919 */ /* 0x000ee20000002600 */
[----:B------:R-:W4:Y:S01]  /*0060*/  S2R R7, SR_CTAID.X ;  /* 0x0000000000077919 */ /* 0x000f220000002500 */
[----:B------:R-:W-:-:S03]  /*0070*/  CS2R R10, SRZ ;  /* 0x00000000000a7805 */ /* 0x000fc6000001ff00 */
[----:B------:R-:W5:Y:S01]  /*0080*/  S2UR UR5, SR_CgaCtaId ;  /* 0x00000000000579c3 */ /* 0x000f620000008800 */
[----:B------:R-:W-:Y:S01]  /*0090*/  UMOV UR4, 0x400 ;  /* 0x0000040000047882 */ /* 0x000fe20000000000 */
[----:B------:R-:W-:Y:S01]  /*00a0*/  ULDC.64 UR8, c[0x0][0x218] ;  /* 0x0000860000087ab9 */ /* 0x000fe20000000a00 */
[----:B-1----:R-:W-:Y:S01]  /*00b0*/  SHF.R.U32.HI R3, RZ, 0x6, R0 ;  /* 0x00000006ff037819 */ /* 0x002fe20000011600 */
[----:B------:R-:W-:Y:S02]  /*00c0*/  IMAD.SHL.U32 R14, R0, 0x2, RZ ;  /* 0x00000002000e7824 */ /* 0x000fe400078e00ff */
[----:B---3--:R-:W-:Y:S01]  /*00d0*/  IMAD.SHL.U32 R6, R6, 0x2, RZ ;  /* 0x0000000206067824 */ /* 0x008fe200078e00ff */
[----:B------:R-:W-:Y:S01]  /*00e0*/  SGXT.U32 R3, R3, 0x1 ;  /* 0x000000010303781a */ /* 0x000fe20000000000 */
[----:B----4-:R-:W-:-:S03]  /*00f0*/  IMAD.SHL.U32 R7, R7, 0x80, RZ ;  /* 0x0000008007077824 */ /* 0x010fc600078e00ff */
[----:B------:R-:W-:Y:S02]  /*0100*/  LOP3.LUT R12, R6, R3, RZ, 0xfc, !PT ;  /* 0x00000003060c7212 */ /* 0x000fe400078efcff */
[----:B------:R-:W-:-:S03]  /*0110*/  LOP3.LUT R13, R7, 0x7e, R14, 0xf8, !PT ;  /* 0x0000007e070d7812 */ /* 0x000fc600078ef80e */
[----:B------:R-:W-:Y:S01]  /*0120*/  IMAD.HI R2, R12, 0x66666667, RZ ;  /* 0x666666670c027827 */ /* 0x000fe200078e02ff */
[----:B------:R-:W-:-:S04]  /*0130*/  ISETP.GE.AND P0, PT, R13, 0x80, PT ;  /* 0x000000800d00780c */ /* 0x000fc80003f06270 */
[----:B------:R-:W-:Y:S02]  /*0140*/  SHF.R.S32.HI R3, RZ, 0x1, R2 ;  /* 0x00000001ff037819 */ /* 0x000fe40000011402 */
[----:B------:R-:W-:Y:S02]  /*0150*/  ISETP.LT.AND P0, PT, R12, 0x64, !P0 ;  /* 0x000000640c00780c */ /* 0x000fe40004701270 */
[----:B------:R-:W-:-:S05]  /*0160*/  LEA.HI R3, R2, R3, RZ, 0x1 ;  /* 0x0000000302037211 */ /* 0x000fca00078f08ff */
[----:B------:R-:W-:-:S04]  /*0170*/  IMAD R2, R3, -0x5, R12 ;  /* 0xfffffffb03027824 */ /* 0x000fc800078e020c */
[----:B------:R-:W-:-:S04]  /*0180*/  IMAD R2, R2, 0x100, R13 ;  /* 0x0000010002027824 */ /* 0x000fc800078e020d */
[----:B------:R-:W-:Y:S01]  /*0190*/  IMAD R15, R3, 0xa00, R2 ;  /* 0x00000a00030f7824 */ /* 0x000fe200078e0202 */
[----:B------:R-:W-:-:S03]  /*01a0*/  CS2R R2, SRZ ;  /* 0x0000000000027805 */ /* 0x000fc6000001ff00 */
[C---:B------:R-:W-:Y:S02]  /*01b0*/  VIADD R19, R15.reuse, 0x80 ;  /* 0x000000800f137836 */ /* 0x040fe40000000000 */
[----:B--2---:R-:W-:-:S04]  /*01c0*/  IMAD.WIDE R16, R15, 0x4, R8 ;  /* 0x000000040f107825 */ /* 0x004fc800078e0208 */
[--C-:B------:R-:W-:Y:S01]  /*01d0*/  IMAD.WIDE R18, R19, 0x4, R8.reuse ;  /* 0x0000000413127825 */ /* 0x100fe200078e0208 */
[----:B------:R-:W2:Y:S03]  /*01e0*/  @P0 LDG.E.EL.64 R4, desc[UR6][R16.64] ;  /* 0x0000000610040981 */ /* 0x000ea6000c2e1b00 */
[----:B------:R-:W-:Y:S01]  /*01f0*/  VIADD R21, R15, 0x500 ;  /* 0x000005000f157836 */ /* 0x000fe20000000000 */
[----:B------:R-:W2:Y:S03]  /*0200*/  @P0 LDG.E.EL.64 R2, desc[UR6][R18.64] ;  /* 0x0000000612020981 */ /* 0x000ea6000c2e1b00 */
[----:B------:R-:W-:-:S05]  /*0210*/  IMAD.WIDE R20, R21, 0x4, R8 ;  /* 0x0000000415147825 */ /* 0x000fca00078e0208 */
[----:B------:R-:W3:Y:S01]  /*0220*/  @P0 LDG.E.EL.64 R10, desc[UR6][R20.64] ;  /* 0x00000006140a0981 */ /* 0x000ee2000c2e1b00 */
[----:B------:R-:W-:-:S04]  /*0230*/  VIADD R23, R15, 0x580 ;  /* 0x000005800f177836 */ /* 0x000fc80000000000 */
[----:B------:R-:W-:Y:S01]  /*0240*/  IMAD.WIDE R22, R23, 0x4, R8 ;  /* 0x0000000417167825 */ /* 0x000fe200078e0208 */
[----:B------:R-:W-:-:S06]  /*0250*/  CS2R R8, SRZ ;  /* 0x0000000000087805 */ /* 0x000fcc000001ff00 */
[----:B------:R-:W4:Y:S01]  /*0260*/  @P0 LDG.E.EL.64 R8, desc[UR6][R22.64] ;  /* 0x0000000616080981 */ /* 0x000f22000c2e1b00 */
[----:B-----5:R-:W-:Y:S01]  /*0270*/  UPRMT UR4, UR5, 0x654, UR4 ;  /* 0x0000065405047896 */ /* 0x020fe20008000004 */
[----:B------:R-:W-:Y:S01]  /*0280*/  IMAD R12, R12, 0x80, R13 ;  /* 0x000000800c0c7824 */ /* 0x000fe200078e020d */
[C---:B--2---:R-:W-:Y:S02]  /*0290*/  FSETP.GT.AND P4, PT, R2.reuse, R4, PT ;  /* 0x000000040200720b */ /* 0x044fe40003f84000 */
[----:B------:R-:W-:Y:S02]  /*02a0*/  FSETP.GT.AND P1, PT, R3, R5, PT ;  /* 0x000000050300720b */ /* 0x000fe40003f24000 */
[----:B------:R-:W-:Y:S02]  /*02b0*/  FSETP.NAN.AND P3, PT, R2, R2, PT ;  /* 0x000000020200720b */ /* 0x000fe40003f68000 */
[----:B---3--:R-:W-:Y:S02]  /*02c0*/  FSETP.NAN.AND P5, PT, R10, R10, PT ;  /* 0x0000000a0a00720b */ /* 0x008fe40003fa8000 */
[----:B------:R-:W-:-:S02]  /*02d0*/  FSETP.NAN.AND P6, PT, R11, R11, PT ;  /* 0x0000000b0b00720b */ /* 0x000fc40003fc8000 */
[----:B------:R-:W-:-:S03]  /*02e0*/  FSETP.NAN.AND P2, PT, R3, R3, PT ;  /* 0x000000030300720b */ /* 0x000fc60003f48000 */
[----:B------:R-:W-:Y:S02]  /*02f0*/  @!P4 SEL R2, R2, R4, P3 ;  /* 0x000000040202c207 */ /* 0x000fe40001800000 */
[----:B------:R-:W-:Y:S02]  /*0300*/  @!P1 SEL R3, R3, R5, P2 ;  /* 0x0000000503039207 */ /* 0x000fe40001000000 */
[----:B------:R-:W-:Y:S02]  /*0310*/  FSETP.GEU.AND P3, PT, R2, R10, PT ;  /* 0x0000000a0200720b */ /* 0x000fe40003f6e000 */
[----:B------:R-:W-:Y:S02]  /*0320*/  FSETP.GEU.AND P2, PT, R3, R11, PT ;  /* 0x0000000b0300720b */ /* 0x000fe40003f4e000 */
[----:B------:R-:W-:Y:S02]  /*0330*/  @!P5 SEL R10, R10, R2, !P3 ;  /* 0x000000020a0ad207 */ /* 0x000fe40005800000 */
[----:B----4-:R-:W-:-:S02]  /*0340*/  FSETP.NAN.AND P5, PT, R8, R8, PT ;  /* 0x000000080800720b */ /* 0x010fc40003fa8000 */
[----:B------:R-:W-:Y:S02]  /*0350*/  SEL R2, RZ, 0x1, !P4 ;  /* 0x00000001ff027807 */ /* 0x000fe40006000000 */
[----:B------:R-:W-:Y:S02]  /*0360*/  FSETP.NAN.AND P4, PT, R9, R9, PT ;  /* 0x000000090900720b */ /* 0x000fe40003f88000 */
[----:B------:R-:W-:Y:S02]  /*0370*/  SHF.R.U32.HI R5, RZ, 0x7, R14 ;  /* 0x00000007ff057819 */ /* 0x000fe4000001160e */
[----:B------:R-:W-:Y:S02]  /*0380*/  @!P6 SEL R11, R11, R3, !P2 ;  /* 0x000000030b0be207 */ /* 0x000fe40005000000 */
[----:B------:R-:W-:Y:S02]  /*0390*/  SEL R3, RZ, 0x1, !P1 ;  /* 0x00000001ff037807 */ /* 0x000fe40004800000 */
[----:B------:R-:W-:-:S02]  /*03a0*/  SGXT.U32 R5, R5, 0x1 ;  /* 0x000000010505781a */ /* 0x000fc40000000000 */
[----:B------:R-:W-:Y:S02]  /*03b0*/  SEL R3, R3, 0x2, P2 ;  /* 0x0000000203037807 */ /* 0x000fe40001000000 */
[----:B------:R-:W-:Y:S02]  /*03c0*/  LOP3.LUT R4, R14, 0xfe, RZ, 0xc0, !PT ;  /* 0x000000fe0e047812 */ /* 0x000fe400078ec0ff */
[----:B------:R-:W-:Y:S02]  /*03d0*/  FSETP.GEU.AND P2, PT, R10, R8, PT ;  /* 0x000000080a00720b */ /* 0x000fe40003f4e000 */
[----:B------:R-:W-:Y:S02]  /*03e0*/  LOP3.LUT R14, R5, 0xfe, R14, 0xf8, !PT ;  /* 0x000000fe050e7812 */ /* 0x000fe400078ef80e */
[----:B------:R-:W-:Y:S02]  /*03f0*/  FSETP.GEU.AND P1, PT, R11, R9, PT ;  /* 0x000000090b00720b */ /* 0x000fe40003f2e000 */
[----:B------:R-:W-:-:S02]  /*0400*/  LEA R5, R5, UR4, 0x2 ;  /* 0x0000000405057c11 */ /* 0x000fc4000f8e10ff */
[----:B------:R-:W-:Y:S02]  /*0410*/  SEL R2, R2, 0x2, P3 ;  /* 0x0000000202027807 */ /* 0x000fe40001800000 */
[----:B------:R-:W-:Y:S02]  /*0420*/  @!P5 FSEL R8, R8, R10, !P2 ;  /* 0x0000000a0808d208 */ /* 0x000fe40005000000 */
[----:B------:R-:W-:Y:S01]  /*0430*/  @!P4 FSEL R9, R9, R11, !P1 ;  /* 0x0000000b0909c208 */ /* 0x000fe20004800000 */
[----:B------:R-:W-:Y:S01]  /*0440*/  IMAD R13, R4, 0x4, R5 ;  /* 0x00000004040d7824 */ /* 0x000fe200078e0205 */
[----:B------:R-:W-:Y:S02]  /*0450*/  SEL R3, R3, 0x3, P1 ;  /* 0x0000000303037807 */ /* 0x000fe40000800000 */
[----:B------:R-:W-:Y:S02]  /*0460*/  SEL R2, R2, 0x3, P2 ;  /* 0x0000000302027807 */ /* 0x000fe40001000000 */
[----:B------:R-:W-:-:S02]  /*0470*/  IADD3 R4, P3, R12, UR8, RZ ;  /* 0x000000080c047c10 */ /* 0x000fc4000ff7e0ff */
[----:B------:R-:W-:Y:S02]  /*0480*/  FSETP.GEU.AND P1, PT, R8, RZ, PT ;  /* 0x000000ff0800720b */ /* 0x000fe40003f2e000 */
[----:B------:R-:W-:Y:S01]  /*0490*/  FSETP.GEU.AND P2, PT, R9, RZ, PT ;  /* 0x000000ff0900720b */ /* 0x000fe20003f4e000 */
[----:B------:R-:W-:Y:S01]  /*04a0*/  IMAD R17, R3, 0x100, R2 ;  /* 0x0000010003117824 */ /* 0x000fe200078e0202 */
[----:B------:R-:W-:Y:S02]  /*04b0*/  LEA.HI.X.SX32 R5, R12, UR9, 0x1, P3 ;  /* 0x000000090c057c11 */ /* 0x000fe400098f0eff */
[----:B------:R-:W-:Y:S02]  /*04c0*/  LEA R14, R14, UR4, 0x2 ;  /* 0x000000040e0e7c11 */ /* 0x000fe4000f8e10ff */
[----:B------:R-:W-:Y:S02]  /*04d0*/  FSEL R15, R8, RZ, P1 ;  /* 0x000000ff080f7208 */ /* 0x000fe40000800000 */
[----:B------:R-:W-:Y:S01]  /*04e0*/  FSEL R12, R9, RZ, P2 ;  /* 0x000000ff090c7208 */ /* 0x000fe20001000000 */
[----:B------:R1:W-:Y:S04]  /*04f0*/  @P0 STG.E.U16 desc[UR6][R4.64], R17 ;  /* 0x0000001104000986 */ /* 0x0003e8000c101506 */
[----:B------:R-:W-:Y:S04]  /*0500*/  STS [R14], R15 ;  /* 0x0000000f0e007388 */ /* 0x000fe80000000800 */
[----:B------:R-:W-:Y:S01]  /*0510*/  STS [R13+0x4], R12 ;  /* 0x0000040c0d007388 */ /* 0x000fe20000000800 */
[----:B------:R-:W-:-:S04]  /*0520*/  LOP3.LUT R2, R0, 0x7f, RZ, 0xc0, !PT ;  /* 0x0000007f00027812 */ /* 0x000fc800078ec0ff */
[----:B------:R-:W-:Y:S01]  /*0530*/  LEA R10, R2, UR4, 0x2 ;  /* 0x00000004020a7c11 */ /* 0x000fe2000f8e10ff */
[----:B------:R-:W-:Y:S01]  /*0540*/  BAR.SYNC.DEFER_BLOCKING 0x0 ;  /* 0x0000000000007b1d */ /* 0x000fe20000010000 */
[----:B------:R-:W-:Y:S01]  /*0550*/  IMAD.HI R8, R6, 0x51eb851f, RZ ;  /* 0x51eb851f06087827 */ /* 0x000fe200078e02ff */
[----:B------:R-:W-:-:S06]  /*0560*/  LOP3.LUT R0, R7, 0x7f, R0, 0xf8, !PT ;  /* 0x0000007f07007812 */ /* 0x000fcc00078ef800 */
[----:B------:R-:W2:Y:S01]  /*0570*/  LDC.64 R2, c[0x0][0x220] ;  /* 0x00008800ff027b82 */ /* 0x000ea20000000a00 */
[----:B------:R-:W-:Y:S01]  /*0580*/  SHF.R.U32.HI R9, RZ, 0x1f, R8 ;  /* 0x0000001fff097819 */ /* 0x000fe20000011608 */
[----:B------:R-:W3:Y:S03]  /*0590*/  LDS R11, [R10] ;  /* 0x000000000a0b7984 */ /* 0x000ee60000000800 */
[----:B------:R-:W-:Y:S02]  /*05a0*/  LEA.HI.SX32 R9, R8, R9, 0x1d ;  /* 0x0000000908097211 */ /* 0x000fe400078feaff */
[----:B------:R-:W-:-:S03]  /*05b0*/  ISETP.GE.AND P0, PT, R0, 0x80, PT ;  /* 0x000000800000780c */ /* 0x000fc60003f06270 */
[C---:B------:R-:W-:Y:S01]  /*05c0*/  IMAD R8, R9.reuse, -0x19, R6 ;  /* 0xffffffe709087824 */ /* 0x040fe200078e0206 */
[C---:B------:R-:W-:Y:S01]  /*05d0*/  ISETP.LT.AND P1, PT, R6.reuse, 0x64, !P0 ;  /* 0x000000640600780c */ /* 0x040fe20004721270 */
[----:B------:R-:W-:Y:S02]  /*05e0*/  VIADD R6, R6, 0x1 ;  /* 0x0000000106067836 */ /* 0x000fe40000000000 */
[----:B------:R-:W-:-:S03]  /*05f0*/  IMAD R9, R9, 0xc80, R8 ;  /* 0x00000c8009097824 */ /* 0x000fc600078e0208 */
[----:B------:R-:W-:Y:S01]  /*0600*/  ISETP.LT.AND P0, PT, R6, 0x64, !P0 ;  /* 0x000000640600780c */ /* 0x000fe20004701270 */
[----:B-1----:R-:W-:-:S04]  /*0610*/  IMAD R5, R0, 0x19, R9 ;  /* 0x0000001900057824 */ /* 0x002fc800078e0209 */
[----:B--2---:R-:W-:-:S05]  /*0620*/  IMAD.WIDE R4, R5, 0x4, R2 ;  /* 0x0000000405047825 */ /* 0x004fca00078e0202 */
[----:B---3--:R1:W-:Y:S03]  /*0630*/  @P1 STG.E desc[UR6][R4.64], R11 ;  /* 0x0000000b04001986 */ /* 0x0083e6000c101906 */
[----:B------:R-:W-:Y:S05]  /*0640*/  @!P0 EXIT ;  /* 0x000000000000894d */ /* 0x000fea0003800000 */
[----:B------:R-:W0:Y:S01]  /*0650*/  LDS R9, [R10+0x204] ;  /* 0x000204000a097984 */ /* 0x000e220000000800 */
[----:B-1----:R-:W-:-:S05]  /*0660*/  IMAD.HI R4, R6, 0x51eb851f, RZ ;  /* 0x51eb851f06047827 */ /* 0x002fca00078e02ff */
[----:B------:R-:W-:-:S04]  /*0670*/  SHF.R.U32.HI R5, RZ, 0x1f, R4 ;  /* 0x0000001fff057819 */ /* 0x000fc80000011604 */
[----:B------:R-:W-:-:S05]  /*0680*/  LEA.HI.SX32 R5, R4, R5, 0x1d ;  /* 0x0000000504057211 */ /* 0x000fca00078feaff */
[----:B------:R-:W-:-:S04]  /*0690*/  IMAD R7, R5, -0x19, R6 ;  /* 0xffffffe705077824 */ /* 0x000fc800078e0206 */
[----:B------:R-:W-:-:S04]  /*06a0*/  IMAD R0, R0, 0x19, R7 ;  /* 0x0000001900007824 */ /* 0x000fc800078e0207 */
[----:B------:R-:W-:-:S04]  /*06b0*/  IMAD R5, R5, 0xc80, R0 ;  /* 0x00000c8005057824 */ /* 0x000fc800078e0200 */
[----:B------:R-:W-:-:S05]  /*06c0*/  IMAD.WIDE R2, R5, 0x4, R2 ;  /* 0x0000000405027825 */ /* 0x000fca00078e0202 */
[----:B0-----:R-:W-:Y:S01]  /*06d0*/  STG.E desc[UR6][R2.64], R9 ;  /* 0x0000000902007986 */ /* 0x001fe2000c101906 */
[----:B------:R-:W-:Y:S05]  /*06e0*/  EXIT ;  /* 0x000000000000794d */ /* 0x000fea0003800000 */
.L_x_0:
[----:B------:R-:W-:-:S00]  /*06f0*/  BRA `(.L_x_0) ;  /* 0xfffffffc00fc7947 */ /* 0x000fc0000383ffff */
[----:B------:R-:W-:-:S00]  /*0700*/  NOP ;  /* 0x0000000000007918 */ /* 0x000fc00000000000 */
[----:B------:R-:W-:-:S00]  /*0710*/  NOP ;  /* 0x0000000000007918 */ /* 0x000fc00000000000 */
[----:B------:R-:W-:-:S00]  /*0720*/  NOP ;  /* 0x0000000000007918 */ /* 0x000fc00000000000 */
[----:B------:R-:W-:-:S00]  /*0730*/  NOP ;  /* 0x0000000000007918 */ /* 0x000fc00000000000 */
[----:B------:R-:W-:-:S00]  /*0740*/  NOP ;  /* 0x0000000000007918 */ /* 0x000fc00000000000 */
[----:B------:R-:W-:-:S00]  /*0750*/  NOP ;  /* 0x0000000000007918 */ /* 0x000fc00000000000 */
[----:B------:R-:W-:-:S00]  /*0760*/  NOP ;  /* 0x0000000000007918 */ /* 0x000fc00000000000 */
[----:B------:R-:W-:-:S00]  /*0770*/  NOP ;  /* 0x0000000000007918 */ /* 0x000fc00000000000 */
.L_x_1:


//--------------------- .nv.shared.triton_poi_fused_max_pool2d_with_indices_relu_11 --------------------------
	.section	.nv.shared.triton_poi_fused_max_pool2d_with_indices_relu_11,"aw",@nobits
	.sectionflags	@""
	.align	16
	.zero		1024


//--------------------- .nv.constant0.triton_poi_fused_max_pool2d_with_indices_relu_11 --------------------------
	.section	.nv.constant0.triton_poi_fused_max_pool2d_with_indices_relu_11,"a",@progbits
	.sectionflags	@""
	.align	4
.nv.constant0.triton_poi_fused_max_pool2d_with_indices_relu_11:
	.zero		560
